//
// Generated by NVIDIA NVVM Compiler
//
// Compiler Build ID: CL-36424714
// Cuda compilation tools, release 13.0, V13.0.88
// Based on NVVM 20.0.0
//

.version 9.0
.target sm_100
.address_size 64

	// .globl	matMulKernel

.visible .entry matMulKernel(
	.param .u64 .ptr .align 1 matMulKernel_param_0,
	.param .u64 .ptr .align 1 matMulKernel_param_1,
	.param .u64 .ptr .align 1 matMulKernel_param_2,
	.param .u32 matMulKernel_param_3
)
{
	.reg .pred 	%p<10>;
	.reg .b32 	%r<40>;
	.reg .b32 	%f<67>;
	.reg .b64 	%rd<67>;

	ld.param.u64 	%rd14, [matMulKernel_param_0];
	ld.param.u64 	%rd15, [matMulKernel_param_1];
	ld.param.u32 	%r18, [matMulKernel_param_3];
	cvta.to.global.u64 	%rd1, %rd15;
	cvta.to.global.u64 	%rd2, %rd14;
	mov.u32 	%r19, %ctaid.y;
	mov.u32 	%r20, %ntid.y;
	mov.u32 	%r21, %tid.y;
	mad.lo.s32 	%r1, %r19, %r20, %r21;
	mov.u32 	%r22, %ctaid.x;
	mov.u32 	%r23, %ntid.x;
	mov.u32 	%r24, %tid.x;
	mad.lo.s32 	%r2, %r22, %r23, %r24;
	max.s32 	%r25, %r1, %r2;
	setp.ge.s32 	%p1, %r25, %r18;
	@%p1 bra 	$L__BB0_13;
	mul.lo.s32 	%r3, %r18, %r1;
	and.b32  	%r4, %r18, 7;
	setp.lt.u32 	%p2, %r18, 8;
	mov.f32 	%f66, 0f00000000;
	mov.b32 	%r38, 0;
	@%p2 bra 	$L__BB0_4;
	and.b32  	%r38, %r18, 2147483640;
	neg.s32 	%r36, %r38;
	mul.wide.s32 	%rd16, %r18, 4;
	add.s64 	%rd3, %rd1, %rd16;
	shl.b32 	%r7, %r18, 3;
	mul.wide.s32 	%rd17, %r18, 8;
	add.s64 	%rd4, %rd1, %rd17;
	mul.wide.s32 	%rd18, %r18, 12;
	add.s64 	%rd5, %rd1, %rd18;
	mul.wide.s32 	%rd19, %r18, 16;
	add.s64 	%rd6, %rd1, %rd19;
	mul.wide.s32 	%rd20, %r18, 20;
	add.s64 	%rd7, %rd1, %rd20;
	mul.wide.s32 	%rd21, %r18, 24;
	add.s64 	%rd8, %rd1, %rd21;
	mul.wide.s32 	%rd22, %r18, 28;
	add.s64 	%rd9, %rd1, %rd22;
	mul.wide.u32 	%rd23, %r3, 4;
	add.s64 	%rd24, %rd23, %rd2;
	add.s64 	%rd66, %rd24, 16;
	mov.f32 	%f66, 0f00000000;
	mov.u32 	%r35, %r2;
$L__BB0_3:
	.pragma "nounroll";
	mul.wide.s32 	%rd25, %r35, 4;
	add.s64 	%rd26, %rd3, %rd25;
	add.s64 	%rd27, %rd4, %rd25;
	add.s64 	%rd28, %rd5, %rd25;
	add.s64 	%rd29, %rd6, %rd25;
	add.s64 	%rd30, %rd7, %rd25;
	add.s64 	%rd31, %rd8, %rd25;
	add.s64 	%rd32, %rd9, %rd25;
	add.s64 	%rd33, %rd1, %rd25;
	ld.global.f32 	%f16, [%rd66+-16];
	ld.global.f32 	%f17, [%rd33];
	fma.rn.f32 	%f18, %f16, %f17, %f66;
	ld.global.f32 	%f19, [%rd66+-12];
	ld.global.f32 	%f20, [%rd26];
	fma.rn.f32 	%f21, %f19, %f20, %f18;
	ld.global.f32 	%f22, [%rd66+-8];
	ld.global.f32 	%f23, [%rd27];
	fma.rn.f32 	%f24, %f22, %f23, %f21;
	ld.global.f32 	%f25, [%rd66+-4];
	ld.global.f32 	%f26, [%rd28];
	fma.rn.f32 	%f27, %f25, %f26, %f24;
	ld.global.f32 	%f28, [%rd66];
	ld.global.f32 	%f29, [%rd29];
	fma.rn.f32 	%f30, %f28, %f29, %f27;
	ld.global.f32 	%f31, [%rd66+4];
	ld.global.f32 	%f32, [%rd30];
	fma.rn.f32 	%f33, %f31, %f32, %f30;
	ld.global.f32 	%f34, [%rd66+8];
	ld.global.f32 	%f35, [%rd31];
	fma.rn.f32 	%f36, %f34, %f35, %f33;
	ld.global.f32 	%f37, [%rd66+12];
	ld.global.f32 	%f38, [%rd32];
	fma.rn.f32 	%f66, %f37, %f38, %f36;
	add.s32 	%r36, %r36, 8;
	add.s32 	%r35, %r35, %r7;
	add.s64 	%rd66, %rd66, 32;
	setp.ne.s32 	%p3, %r36, 0;
	@%p3 bra 	$L__BB0_3;
$L__BB0_4:
	setp.eq.s32 	%p4, %r4, 0;
	@%p4 bra 	$L__BB0_12;
	and.b32  	%r13, %r18, 3;
	setp.lt.u32 	%p5, %r4, 4;
	@%p5 bra 	$L__BB0_7;
	add.s32 	%r27, %r38, %r3;
	mul.wide.u32 	%rd34, %r27, 4;
	add.s64 	%rd35, %rd2, %rd34;
	ld.global.f32 	%f40, [%rd35];
	mad.lo.s32 	%r28, %r38, %r18, %r2;
	mul.wide.s32 	%rd36, %r28, 4;
	add.s64 	%rd37, %rd1, %rd36;
	ld.global.f32 	%f41, [%rd37];
	fma.rn.f32 	%f42, %f40, %f41, %f66;
	cvt.u64.u32 	%rd38, %r3;
	cvt.u64.u32 	%rd39, %r38;
	add.s64 	%rd40, %rd39, %rd38;
	shl.b64 	%rd41, %rd40, 2;
	add.s64 	%rd42, %rd2, %rd41;
	ld.global.f32 	%f43, [%rd42+4];
	mul.wide.s32 	%rd43, %r18, 4;
	add.s64 	%rd44, %rd37, %rd43;
	ld.global.f32 	%f44, [%rd44];
	fma.rn.f32 	%f45, %f43, %f44, %f42;
	ld.global.f32 	%f46, [%rd42+8];
	add.s64 	%rd45, %rd44, %rd43;
	ld.global.f32 	%f47, [%rd45];
	fma.rn.f32 	%f48, %f46, %f47, %f45;
	ld.global.f32 	%f49, [%rd42+12];
	add.s64 	%rd46, %rd45, %rd43;
	ld.global.f32 	%f50, [%rd46];
	fma.rn.f32 	%f66, %f49, %f50, %f48;
	add.s32 	%r38, %r38, 4;
$L__BB0_7:
	setp.eq.s32 	%p6, %r13, 0;
	@%p6 bra 	$L__BB0_12;
	setp.eq.s32 	%p7, %r13, 1;
	@%p7 bra 	$L__BB0_10;
	add.s32 	%r29, %r38, %r3;
	mul.wide.u32 	%rd47, %r29, 4;
	add.s64 	%rd48, %rd2, %rd47;
	ld.global.f32 	%f52, [%rd48];
	mad.lo.s32 	%r30, %r38, %r18, %r2;
	mul.wide.s32 	%rd49, %r30, 4;
	add.s64 	%rd50, %rd1, %rd49;
	ld.global.f32 	%f53, [%rd50];
	fma.rn.f32 	%f54, %f52, %f53, %f66;
	cvt.u64.u32 	%rd51, %r3;
	cvt.u64.u32 	%rd52, %r38;
	add.s64 	%rd53, %rd52, %rd51;
	shl.b64 	%rd54, %rd53, 2;
	add.s64 	%rd55, %rd2, %rd54;
	ld.global.f32 	%f55, [%rd55+4];
	mul.wide.s32 	%rd56, %r18, 4;
	add.s64 	%rd57, %rd50, %rd56;
	ld.global.f32 	%f56, [%rd57];
	fma.rn.f32 	%f66, %f55, %f56, %f54;
	add.s32 	%r38, %r38, 2;
$L__BB0_10:
	and.b32  	%r31, %r18, 1;
	setp.eq.b32 	%p8, %r31, 1;
	not.pred 	%p9, %p8;
	@%p9 bra 	$L__BB0_12;
	add.s32 	%r32, %r38, %r3;
	mul.wide.u32 	%rd58, %r32, 4;
	add.s64 	%rd59, %rd2, %rd58;
	ld.global.f32 	%f57, [%rd59];
	mad.lo.s32 	%r33, %r38, %r18, %r2;
	mul.wide.s32 	%rd60, %r33, 4;
	add.s64 	%rd61, %rd1, %rd60;
	ld.global.f32 	%f58, [%rd61];
	fma.rn.f32 	%f66, %f57, %f58, %f66;
$L__BB0_12:
	ld.param.u64 	%rd65, [matMulKernel_param_2];
	add.s32 	%r34, %r3, %r2;
	cvta.to.global.u64 	%rd62, %rd65;
	mul.wide.s32 	%rd63, %r34, 4;
	add.s64 	%rd64, %rd62, %rd63;
	st.global.f32 	[%rd64], %f66;
$L__BB0_13:
	ret;

}


// ===== COMPILED SASS (sm_100) =====

	.target	sm_100

	.elftype	@"ET_EXEC"


//--------------------- .note.nv.tkinfo           --------------------------
	.section	.note.nv.tkinfo,"",@"SHT_NOTE"
	.sectionflags	@"SHF_NOTE_NV_TKINFO"
	.tkinfo
        /*0018*/ 	.word	0x00000002
        /*0030*/ 	.string	""
        /*0030*/ 	.string	"ptxas"
        /*0030*/ 	.string	"Cuda compilation tools, release 13.0, V13.0.88"
        /*0030*/ 	.string	"Build cuda_13.0.r13.0/compiler.36424714_0"
        /*0030*/ 	.string	"-arch sm_100 -m 64 "



//--------------------- .note.nv.cuinfo           --------------------------
	.section	.note.nv.cuinfo,"",@"SHT_NOTE"
	.sectionflags	@"SHF_NOTE_NV_CUINFO"
        /*0018*/ 	.short	0x0002
        /*001a*/ 	.short	0x0064
        /*001c*/ 	.short	0x0082
	.zero		2


//--------------------- .nv.info                  --------------------------
	.section	.nv.info,"",@"SHT_CUDA_INFO"
	.align	4


	//----- nvinfo : EIATTR_REGCOUNT
	.align		4
        /*0000*/ 	.byte	0x04, 0x2f
        /*0002*/ 	.short	(.L_1 - .L_0)
	.align		4
.L_0:
        /*0004*/ 	.word	index@(matMulKernel)
        /*0008*/ 	.word	0x0000001e


	//----- nvinfo : EIATTR_FRAME_SIZE
	.align		4
.L_1:
        /*000c*/ 	.byte	0x04, 0x11
        /*000e*/ 	.short	(.L_3 - .L_2)
	.align		4
.L_2:
        /*0010*/ 	.word	index@(matMulKernel)
        /*0014*/ 	.word	0x00000000


	//----- nvinfo : EIATTR_MIN_STACK_SIZE
	.align		4
.L_3:
        /*0018*/ 	.byte	0x04, 0x12
        /*001a*/ 	.short	(.L_5 - .L_4)
	.align		4
.L_4:
        /*001c*/ 	.word	index@(matMulKernel)
        /*0020*/ 	.word	0x00000000
.L_5:


//--------------------- .nv.compat                --------------------------
	.section	.nv.compat,"",@"SHT_CUDA_COMPAT_INFO"
	.align	4
        /*0000*/ 	.byte	0x02, 0x09, 0x00, 0x00, 0x02, 0x02, 0x01, 0x00, 0x02, 0x05, 0x05, 0x00, 0x03, 0x07, 0x01, 0x01
        /*0010*/ 	.byte	0x02, 0x03, 0x00, 0x00, 0x02, 0x06, 0x01, 0x00, 0x04, 0x0b, 0x08, 0x00, 0x09, 0x00, 0x00, 0x00
        /*0020*/ 	.byte	0x00, 0x00, 0x00, 0x00


//--------------------- .nv.info.matMulKernel     --------------------------
	.section	.nv.info.matMulKernel,"",@"SHT_CUDA_INFO"
	.sectionflags	@""
	.align	4


	//----- nvinfo : EIATTR_CUDA_API_VERSION
	.align		4
        /*0000*/ 	.byte	0x04, 0x37
        /*0002*/ 	.short	(.L_7 - .L_6)
.L_6:
        /*0004*/ 	.word	0x00000082


	//----- nvinfo : EIATTR_KPARAM_INFO
	.align		4
.L_7:
        /*0008*/ 	.byte	0x04, 0x17
        /*000a*/ 	.short	(.L_9 - .L_8)
.L_8:
        /*000c*/ 	.word	0x00000000
        /*0010*/ 	.short	0x0003
        /*0012*/ 	.short	0x0018
        /*0014*/ 	.byte	0x00, 0xf0, 0x11, 0x00


	//----- nvinfo : EIATTR_KPARAM_INFO
	.align		4
.L_9:
        /*0018*/ 	.byte	0x04, 0x17
        /*001a*/ 	.short	(.L_11 - .L_10)
.L_10:
        /*001c*/ 	.word	0x00000000
        /*0020*/ 	.short	0x0002
        /*0022*/ 	.short	0x0010
        /*0024*/ 	.byte	0x00, 0xf5, 0x21, 0x00


	//----- nvinfo : EIATTR_KPARAM_INFO
	.align		4
.L_11:
        /*0028*/ 	.byte	0x04, 0x17
        /*002a*/ 	.short	(.L_13 - .L_12)
.L_12:
        /*002c*/ 	.word	0x00000000
        /*0030*/ 	.short	0x0001
        /*0032*/ 	.short	0x0008
        /*0034*/ 	.byte	0x00, 0xf5, 0x21, 0x00


	//----- nvinfo : EIATTR_KPARAM_INFO
	.align		4
.L_13:
        /*0038*/ 	.byte	0x04, 0x17
        /*003a*/ 	.short	(.L_15 - .L_14)
.L_14:
        /*003c*/ 	.word	0x00000000
        /*0040*/ 	.short	0x0000
        /*0042*/ 	.short	0x0000
        /*0044*/ 	.byte	0x00, 0xf5, 0x21, 0x00


	//----- nvinfo : EIATTR_SPARSE_MMA_MASK
	.align		4
.L_15:
        /*0048*/ 	.byte	0x03, 0x50
        /*004a*/ 	.short	0x0000


	//----- nvinfo : EIATTR_MAXREG_COUNT
	.align		4
        /*004c*/ 	.byte	0x03, 0x1b
        /*004e*/ 	.short	0x00ff


	//----- nvinfo : EIATTR_MERCURY_ISA_VERSION
	.align		4
        /*0050*/ 	.byte	0x03, 0x5f
        /*0052*/ 	.short	0x0101


	//----- nvinfo : EIATTR_VRC_CTA_INIT_COUNT
	.align		4
        /*0054*/ 	.byte	0x02, 0x4a
	.zero		1
	.zero		1


	//----- nvinfo : EIATTR_EXIT_INSTR_OFFSETS
	.align		4
        /*0058*/ 	.byte	0x04, 0x1c
        /*005a*/ 	.short	(.L_17 - .L_16)


	//   ....[0]....
.L_16:
        /*005c*/ 	.word	0x000000c0


	//   ....[1]....
        /*0060*/ 	.word	0x00000a90


	//----- nvinfo : EIATTR_CBANK_PARAM_SIZE
	.align		4
.L_17:
        /*0064*/ 	.byte	0x03, 0x19
        /*0066*/ 	.short	0x001c


	//----- nvinfo : EIATTR_PARAM_CBANK
	.align		4
        /*0068*/ 	.byte	0x04, 0x0a
        /*006a*/ 	.short	(.L_19 - .L_18)
	.align		4
.L_18:
        /*006c*/ 	.word	index@(.nv.constant0.matMulKernel)
        /*0070*/ 	.short	0x0380
        /*0072*/ 	.short	0x001c


	//----- nvinfo : EIATTR_SW_WAR
	.align		4
.L_19:
        /*0074*/ 	.byte	0x04, 0x36
        /*0076*/ 	.short	(.L_21 - .L_20)
.L_20:
        /*0078*/ 	.word	0x00000008
.L_21:


//--------------------- .nv.callgraph             --------------------------
	.section	.nv.callgraph,"",@"SHT_CUDA_CALLGRAPH"
	.align	4
	.sectionentsize	8
	.align		4
        /*0000*/ 	.word	0x00000000
	.align		4
        /*0004*/ 	.word	0xffffffff
	.align		4
        /*0008*/ 	.word	0x00000000
	.align		4
        /*000c*/ 	.word	0xfffffffe
	.align		4
        /*0010*/ 	.word	0x00000000
	.align		4
        /*0014*/ 	.word	0xfffffffd
	.align		4
        /*0018*/ 	.word	0x00000000
	.align		4
        /*001c*/ 	.word	0xfffffffc


//--------------------- .text.matMulKernel        --------------------------
	.section	.text.matMulKernel,"ax",@progbits
	.align	128
        .global         matMulKernel
        .type           matMulKernel,@function
        .size           matMulKernel,(.L_x_5 - matMulKernel)
        .other          matMulKernel,@"STO_CUDA_ENTRY STV_DEFAULT"
matMulKernel:
.text.matMulKernel:
[----:B------:R-:W-:Y:S01]  /*0000*/  LDC R1, c[0x0][0x37c] ;  /* 0x0000df00ff017b82 */ /* 0x000fe20000000800 */
[----:B------:R-:W0:Y:S07]  /*0010*/  S2R R0, SR_TID.Y ;  /* 0x0000000000007919 */ /* 0x000e2e0000002200 */
[----:B------:R-:W0:Y:S01]  /*0020*/  S2UR UR4, SR_CTAID.Y ;  /* 0x00000000000479c3 */ /* 0x000e220000002600 */
[----:B------:R-:W1:Y:S01]  /*0030*/  LDCU UR20, c[0x0][0x398] ;  /* 0x00007300ff1477ac */ /* 0x000e620008000800 */
[----:B------:R-:W2:Y:S06]  /*0040*/  S2R R3, SR_TID.X ;  /* 0x0000000000037919 */ /* 0x000eac0000002100 */
[----:B------:R-:W0:Y:S08]  /*0050*/  LDC R13, c[0x0][0x364] ;  /* 0x0000d900ff0d7b82 */ /* 0x000e300000000800 */
[----:B------:R-:W2:Y:S08]  /*0060*/  S2UR UR5, SR_CTAID.X ;  /* 0x00000000000579c3 */ /* 0x000eb00000002500 */
[----:B------:R-:W2:Y:S01]  /*0070*/  LDC R2, c[0x0][0x360] ;  /* 0x0000d800ff027b82 */ /* 0x000ea20000000800 */
[----:B0-----:R-:W-:-:S02]  /*0080*/  IMAD R13, R13, UR4, R0 ;  /* 0x000000040d0d7c24 */ /* 0x001fc4000f8e0200 */
[----:B--2---:R-:W-:-:S05]  /*0090*/  IMAD R0, R2, UR5, R3 ;  /* 0x0000000502007c24 */ /* 0x004fca000f8e0203 */
[----:B------:R-:W-:-:S04]  /*00a0*/  VIMNMX R2, PT, PT, R13, R0, !PT ;  /* 0x000000000d027248 */ /* 0x000fc80007fe0100 */
[----:B-1----:R-:W-:-:S13]  /*00b0*/  ISETP.GE.AND P0, PT, R2, UR20, PT ;  /* 0x0000001402007c0c */ /* 0x002fda000bf06270 */
[----:B------:R-:W-:Y:S05]  /*00c0*/  @P0 EXIT ;  /* 0x000000000000094d */ /* 0x000fea0003800000 */
[----:B------:R-:W-:Y:S01]  /*00d0*/  UISETP.GE.U32.AND UP0, UPT, UR20, 0x8, UPT ;  /* 0x000000081400788c */ /* 0x000fe2000bf06070 */
[----:B------:R-:W-:Y:S02]  /*00e0*/  HFMA2 R12, -RZ, RZ, 0, 0 ;  /* 0x00000000ff0c7431 */ /* 0x000fe400000001ff */
[----:B------:R-:W-:Y:S01]  /*00f0*/  IMAD R13, R13, UR20, RZ ;  /* 0x000000140d0d7c24 */ /* 0x000fe2000f8e02ff */
[----:B------:R-:W-:Y:S01]  /*0100*/  UMOV UR4, URZ ;  /* 0x000000ff00047c82 */ /* 0x000fe20008000000 */
[----:B------:R-:W0:Y:S04]  /*0110*/  LDCU.64 UR18, c[0x0][0x358] ;  /* 0x00006b00ff1277ac */ /* 0x000e280008000a00 */
[----:B------:R-:W-:Y:S05]  /*0120*/  BRA.U !UP0, `(.L_x_0) ;  /* 0x0000000508047547 */ /* 0x000fea000b800000 */
[----:B------:R-:W1:Y:S01]  /*0130*/  LDCU.128 UR24, c[0x0][0x380] ;  /* 0x00007000ff1877ac */ /* 0x000e620008000c00 */
[----:B------:R-:W-:Y:S02]  /*0140*/  MOV R12, RZ ;  /* 0x000000ff000c7202 */ /* 0x000fe40000000f00 */
[----:B------:R-:W-:Y:S01]  /*0150*/  MOV R14, R0 ;  /* 0x00000000000e7202 */ /* 0x000fe20000000f00 */
[----:B------:R-:W-:-:S04]  /*0160*/  ULOP3.LUT UR4, UR20, 0x7ffffff8, URZ, 0xc0, !UPT ;  /* 0x7ffffff814047892 */ /* 0x000fc8000f8ec0ff */
[----:B------:R-:W-:Y:S01]  /*0170*/  UIADD3 UR5, UPT, UPT, -UR4, URZ, URZ ;  /* 0x000000ff04057290 */ /* 0x000fe2000fffe1ff */
[----:B-1----:R-:W-:Y:S01]  /*0180*/  MOV R2, UR24 ;  /* 0x0000001800027c02 */ /* 0x002fe20008000f00 */
[----:B------:R-:W-:Y:S01]  /*0190*/  UIMAD.WIDE UR6, UR20, 0x8, UR26 ;  /* 0x00000008140678a5 */ /* 0x000fe2000f8e021a */
[----:B------:R-:W-:Y:S01]  /*01a0*/  MOV R3, UR25 ;  /* 0x0000001900037c02 */ /* 0x000fe20008000f00 */
[----:B------:R-:W-:Y:S02]  /*01b0*/  UIMAD.WIDE UR8, UR20, 0xc, UR26 ;  /* 0x0000000c140878a5 */ /* 0x000fe4000f8e021a */
[----:B------:R-:W-:Y:S01]  /*01c0*/  UIMAD.WIDE UR10, UR20, 0x10, UR26 ;  /* 0x00000010140a78a5 */ /* 0x000fe2000f8e021a */
[----:B------:R-:W-:Y:S01]  /*01d0*/  IMAD.WIDE.U32 R2, R13, 0x4, R2 ;  /* 0x000000040d027825 */ /* 0x000fe200078e0002 */
[----:B------:R-:W-:Y:S02]  /*01e0*/  UIMAD.WIDE UR12, UR20, 0x14, UR26 ;  /* 0x00000014140c78a5 */ /* 0x000fe4000f8e021a */
[----:B------:R-:W-:Y:S01]  /*01f0*/  UIMAD.WIDE UR14, UR20, 0x18, UR26 ;  /* 0x00000018140e78a5 */ /* 0x000fe2000f8e021a */
[----:B------:R-:W-:Y:S01]  /*0200*/  IADD3 R2, P0, PT, R2, 0x10, RZ ;  /* 0x0000001002027810 */ /* 0x000fe20007f1e0ff */
[----:B------:R-:W-:-:S03]  /*0210*/  UIMAD.WIDE UR16, UR20, 0x1c, UR26 ;  /* 0x0000001c141078a5 */ /* 0x000fc6000f8e021a */
[----:B------:R-:W-:-:S09]  /*0220*/  IADD3.X R3, PT, PT, RZ, R3, RZ, P0, !PT ;  /* 0x00000003ff037210 */ /* 0x000fd200007fe4ff */
.L_x_1:
[----:B------:R-:W-:Y:S01]  /*0230*/  UIMAD.WIDE UR22, UR20, 0x4, UR26 ;  /* 0x00000004141678a5 */ /* 0x000fe2000f8e021a */
[----:B------:R-:W-:Y:S02]  /*0240*/  IMAD.MOV.U32 R23, RZ, RZ, 0x4 ;  /* 0x00000004ff177424 */ /* 0x000fe400078e00ff */
[----:B------:R-:W-:Y:S01]  /*0250*/  HFMA2 R11, -RZ, RZ, 0, 2.384185791015625e-07 ;  /* 0x00000004ff0b7431 */ /* 0x000fe200000001ff */
[----:B------:R-:W-:Y:S01]  /*0260*/  MOV R25, 0x4 ;  /* 0x0000000400197802 */ /* 0x000fe20000000f00 */
[----:B0-----:R-:W2:Y:S01]  /*0270*/  LDG.E R21, desc[UR18][R2.64+-0x10] ;  /* 0xfffff01202157981 */ /* 0x001ea2000c1e1900 */
[C---:B------:R-:W-:Y:S01]  /*0280*/  IMAD.WIDE R22, R14.reuse, R23, UR26 ;  /* 0x0000001a0e167e25 */ /* 0x040fe2000f8e0217 */
[----:B------:R-:W-:Y:S02]  /*0290*/  MOV R8, UR22 ;  /* 0x0000001600087c02 */ /* 0x000fe40008000f00 */
[----:B------:R-:W-:Y:S01]  /*02a0*/  MOV R9, UR23 ;  /* 0x0000001700097c02 */ /* 0x000fe20008000f00 */
[----:B------:R-:W3:Y:S02]  /*02b0*/  LDG.E R19, desc[UR18][R2.64+-0xc] ;  /* 0xfffff41202137981 */ /* 0x000ee4000c1e1900 */
[----:B------:R-:W-:-:S02]  /*02c0*/  IMAD.WIDE R8, R14, 0x4, R8 ;  /* 0x000000040e087825 */ /* 0x000fc400078e0208 */
[----:B------:R-:W2:Y:S01]  /*02d0*/  LDG.E R22, desc[UR18][R22.64] ;  /* 0x0000001216167981 */ /* 0x000ea2000c1e1900 */
[----:B------:R-:W-:Y:S01]  /*02e0*/  MOV R5, 0x4 ;  /* 0x0000000400057802 */ /* 0x000fe20000000f00 */
[C---:B------:R-:W-:Y:S02]  /*02f0*/  IMAD.WIDE R24, R14.reuse, R25, UR6 ;  /* 0x000000060e187e25 */ /* 0x040fe4000f8e0219 */
[----:B------:R0:W3:Y:S02]  /*0300*/  LDG.E R20, desc[UR18][R8.64] ;  /* 0x0000001208147981 */ /* 0x0000e4000c1e1900 */
[----:B------:R-:W-:Y:S02]  /*0310*/  IMAD.WIDE R10, R14, R11, UR8 ;  /* 0x000000080e0a7e25 */ /* 0x000fe4000f8e020b */
[----:B------:R-:W4:Y:S04]  /*0320*/  LDG.E R18, desc[UR18][R24.64] ;  /* 0x0000001218127981 */ /* 0x000f28000c1e1900 */
[----:B------:R-:W4:Y:S01]  /*0330*/  LDG.E R17, desc[UR18][R2.64+-0x8] ;  /* 0xfffff81202117981 */ /* 0x000f22000c1e1900 */
[----:B0-----:R-:W-:-:S02]  /*0340*/  HFMA2 R9, -RZ, RZ, 0, 2.384185791015625e-07 ;  /* 0x00000004ff097431 */ /* 0x001fc400000001ff */
[----:B------:R-:W-:Y:S01]  /*0350*/  IMAD.MOV.U32 R7, RZ, RZ, 0x4 ;  /* 0x00000004ff077424 */ /* 0x000fe200078e00ff */
[----:B------:R0:W5:Y:S01]  /*0360*/  LDG.E R16, desc[UR18][R10.64] ;  /* 0x000000120a107981 */ /* 0x000162000c1e1900 */
[----:B------:R-:W-:-:S03]  /*0370*/  IMAD.WIDE R4, R14, R5, UR10 ;  /* 0x0000000a0e047e25 */ /* 0x000fc6000f8e0205 */
[----:B------:R-:W5:Y:S01]  /*0380*/  LDG.E R15, desc[UR18][R2.64+-0x4] ;  /* 0xfffffc12020f7981 */ /* 0x000f62000c1e1900 */
[C---:B------:R-:W-:Y:S01]  /*0390*/  IMAD.WIDE R6, R14.reuse, R7, UR12 ;  /* 0x0000000c0e067e25 */ /* 0x040fe2000f8e0207 */
[----:B------:R-:W-:Y:S02]  /*03a0*/  MOV R27, 0x4 ;  /* 0x00000004001b7802 */ /* 0x000fe40000000f00 */
[----:B------:R1:W5:Y:S01]  /*03b0*/  LDG.E R4, desc[UR18][R4.64] ;  /* 0x0000001204047981 */ /* 0x000362000c1e1900 */
[----:B------:R-:W-:-:S03]  /*03c0*/  IMAD.WIDE R8, R14, R9, UR14 ;  /* 0x0000000e0e087e25 */ /* 0x000fc6000f8e0209 */
[----:B------:R-:W5:Y:S01]  /*03d0*/  LDG.E R23, desc[UR18][R2.64] ;  /* 0x0000001202177981 */ /* 0x000f62000c1e1900 */
[----:B0-----:R-:W-:-:S03]  /*03e0*/  IMAD.WIDE R10, R14, R27, UR16 ;  /* 0x000000100e0a7e25 */ /* 0x001fc6000f8e021b */
[----:B------:R-:W5:Y:S04]  /*03f0*/  LDG.E R7, desc[UR18][R6.64] ;  /* 0x0000001206077981 */ /* 0x000f68000c1e1900 */
[----:B------:R-:W5:Y:S04]  /*0400*/  LDG.E R24, desc[UR18][R2.64+0x4] ;  /* 0x0000041202187981 */ /* 0x000f68000c1e1900 */
[----:B------:R-:W5:Y:S04]  /*0410*/  LDG.E R8, desc[UR18][R8.64] ;  /* 0x0000001208087981 */ /* 0x000f68000c1e1900 */
[----:B------:R-:W5:Y:S04]  /*0420*/  LDG.E R25, desc[UR18][R2.64+0x8] ;  /* 0x0000081202197981 */ /* 0x000f68000c1e1900 */
[----:B------:R-:W5:Y:S04]  /*0430*/  LDG.E R10, desc[UR18][R10.64] ;  /* 0x000000120a0a7981 */ /* 0x000f68000c1e1900 */
[----:B------:R0:W5:Y:S01]  /*0440*/  LDG.E R27, desc[UR18][R2.64+0xc] ;  /* 0x00000c12021b7981 */ /* 0x000162000c1e1900 */
[----:B------:R-:W-:-:S04]  /*0450*/  UIADD3 UR5, UPT, UPT, UR5, 0x8, URZ ;  /* 0x0000000805057890 */ /* 0x000fc8000fffe0ff */
[----:B------:R-:W-:Y:S01]  /*0460*/  UISETP.NE.AND UP0, UPT, UR5, URZ, UPT ;  /* 0x000000ff0500728c */ /* 0x000fe2000bf05270 */
[----:B-1----:R-:W-:Y:S02]  /*0470*/  MOV R5, UR20 ;  /* 0x0000001400057c02 */ /* 0x002fe40008000f00 */
[----:B0-----:R-:W-:Y:S02]  /*0480*/  IADD3 R2, P0, PT, R2, 0x20, RZ ;  /* 0x0000002002027810 */ /* 0x001fe40007f1e0ff */
[----:B------:R-:W-:Y:S02]  /*0490*/  LEA R14, R5, R14, 0x3 ;  /* 0x0000000e050e7211 */ /* 0x000fe400078e18ff */
[----:B------:R-:W-:Y:S01]  /*04a0*/  IADD3.X R3, PT, PT, RZ, R3, RZ, P0, !PT ;  /* 0x00000003ff037210 */ /* 0x000fe200007fe4ff */
[----:B--2---:R-:W-:-:S04]  /*04b0*/  FFMA R22, R21, R22, R12 ;  /* 0x0000001615167223 */ /* 0x004fc8000000000c */
[----:B---3--:R-:W-:-:S04]  /*04c0*/  FFMA R20, R19, R20, R22 ;  /* 0x0000001413147223 */ /* 0x008fc80000000016 */
[----:B----4-:R-:W-:-:S04]  /*04d0*/  FFMA R18, R17, R18, R20 ;  /* 0x0000001211127223 */ /* 0x010fc80000000014 */
[----:B-----5:R-:W-:-:S04]  /*04e0*/  FFMA R16, R15, R16, R18 ;  /* 0x000000100f107223 */ /* 0x020fc80000000012 */
[----:B------:R-:W-:-:S04]  /*04f0*/  FFMA R23, R23, R4, R16 ;  /* 0x0000000417177223 */ /* 0x000fc80000000010 */
[----:B------:R-:W-:-:S04]  /*0500*/  FFMA R24, R24, R7, R23 ;  /* 0x0000000718187223 */ /* 0x000fc80000000017 */
[----:B------:R-:W-:-:S04]  /*0510*/  FFMA R8, R25, R8, R24 ;  /* 0x0000000819087223 */ /* 0x000fc80000000018 */
[----:B------:R-:W-:Y:S01]  /*0520*/  FFMA R12, R27, R10, R8 ;  /* 0x0000000a1b0c7223 */ /* 0x000fe20000000008 */
[----:B------:R-:W-:Y:S06]  /*0530*/  BRA.U UP0, `(.L_x_1) ;  /* 0xfffffffd003c7547 */ /* 0x000fec000b83ffff */
.L_x_0:
[----:B------:R-:W-:-:S04]  /*0540*/  ULOP3.LUT UR6, UR20, 0x7, URZ, 0xc0, !UPT ;  /* 0x0000000714067892 */ /* 0x000fc8000f8ec0ff */
[----:B------:R-:W-:-:S09]  /*0550*/  UISETP.NE.AND UP0, UPT, UR6, URZ, UPT ;  /* 0x000000ff0600728c */ /* 0x000fd2000bf05270 */
[----:B------:R-:W-:Y:S05]  /*0560*/  BRA.U !UP0, `(.L_x_2) ;  /* 0x0000000508387547 */ /* 0x000fea000b800000 */
[----:B------:R-:W-:Y:S02]  /*0570*/  UISETP.GE.U32.AND UP0, UPT, UR6, 0x4, UPT ;  /* 0x000000040600788c */ /* 0x000fe4000bf06070 */
[----:B------:R-:W-:-:S04]  /*0580*/  ULOP3.LUT UR5, UR20, 0x3, URZ, 0xc0, !UPT ;  /* 0x0000000314057892 */ /* 0x000fc8000f8ec0ff */
[----:B------:R-:W-:-:S03]  /*0590*/  UISETP.NE.AND UP1, UPT, UR5, URZ, UPT ;  /* 0x000000ff0500728c */ /* 0x000fc6000bf25270 */
[----:B------:R-:W-:Y:S08]  /*05a0*/  BRA.U !UP0, `(.L_x_3) ;  /* 0x00000001087c7547 */ /* 0x000ff0000b800000 */
[----:B------:R-:W1:Y:S01]  /*05b0*/  LDC.64 R6, c[0x0][0x388] ;  /* 0x0000e200ff067b82 */ /* 0x000e620000000a00 */
[----:B------:R-:W2:Y:S01]  /*05c0*/  LDCU.64 UR6, c[0x0][0x380] ;  /* 0x00007000ff0677ac */ /* 0x000ea20008000a00 */
[----:B------:R-:W-:Y:S01]  /*05d0*/  IMAD.U32 R9, RZ, RZ, UR4 ;  /* 0x00000004ff097e24 */ /* 0x000fe2000f8e00ff */
[C---:B------:R-:W-:Y:S02]  /*05e0*/  IADD3 R3, PT, PT, R13.reuse, UR4, RZ ;  /* 0x000000040d037c10 */ /* 0x040fe4000fffe0ff */
[----:B------:R-:W-:Y:S01]  /*05f0*/  IADD3 R10, P0, PT, R13, UR4, RZ ;  /* 0x000000040d0a7c10 */ /* 0x000fe2000ff1e0ff */
[----:B------:R-:W-:Y:S01]  /*0600*/  IMAD R9, R9, UR20, R0 ;  /* 0x0000001409097c24 */ /* 0x000fe2000f8e0200 */
[----:B------:R-:W-:Y:S01]  /*0610*/  MOV R11, UR20 ;  /* 0x00000014000b7c02 */ /* 0x000fe20008000f00 */
[----:B------:R-:W3:Y:S01]  /*0620*/  LDC.64 R4, c[0x0][0x380] ;  /* 0x0000e000ff047b82 */ /* 0x000ee20000000a00 */
[----:B------:R-:W-:Y:S01]  /*0630*/  MOV R15, UR20 ;  /* 0x00000014000f7c02 */ /* 0x000fe20008000f00 */
[----:B-1----:R-:W-:Y:S01]  /*0640*/  IMAD.WIDE R6, R9, 0x4, R6 ;  /* 0x0000000409067825 */ /* 0x002fe200078e0206 */
[----:B------:R-:W-:-:S05]  /*0650*/  MOV R9, UR20 ;  /* 0x0000001400097c02 */ /* 0x000fca0008000f00 */
[----:B------:R-:W-:Y:S02]  /*0660*/  IMAD.WIDE R8, R9, 0x4, R6 ;  /* 0x0000000409087825 */ /* 0x000fe400078e0206 */
[----:B0-----:R-:W4:Y:S02]  /*0670*/  LDG.E R6, desc[UR18][R6.64] ;  /* 0x0000001206067981 */ /* 0x001f24000c1e1900 */
[----:B---3--:R-:W-:Y:S01]  /*0680*/  IMAD.WIDE.U32 R4, R3, 0x4, R4 ;  /* 0x0000000403047825 */ /* 0x008fe200078e0004 */
[----:B------:R-:W-:Y:S01]  /*0690*/  IADD3.X R3, PT, PT, RZ, RZ, RZ, P0, !PT ;  /* 0x000000ffff037210 */ /* 0x000fe200007fe4ff */
[----:B------:R-:W3:Y:S01]  /*06a0*/  LDG.E R17, desc[UR18][R8.64] ;  /* 0x0000001208117981 */ /* 0x000ee2000c1e1900 */
[----:B--2---:R-:W-:-:S03]  /*06b0*/  LEA R2, P0, R10, UR6, 0x2 ;  /* 0x000000060a027c11 */ /* 0x004fc6000f8010ff */
[----:B------:R-:W4:Y:S01]  /*06c0*/  LDG.E R5, desc[UR18][R4.64] ;  /* 0x0000001204057981 */ /* 0x000f22000c1e1900 */
[----:B------:R-:W-:Y:S01]  /*06d0*/  LEA.HI.X R3, R10, UR7, R3, 0x2, P0 ;  /* 0x000000070a037c11 */ /* 0x000fe200080f1403 */
[----:B------:R-:W-:-:S04]  /*06e0*/  IMAD.WIDE R10, R11, 0x4, R8 ;  /* 0x000000040b0a7825 */ /* 0x000fc800078e0208 */
[----:B------:R-:W3:Y:S01]  /*06f0*/  LDG.E R16, desc[UR18][R2.64+0x4] ;  /* 0x0000041202107981 */ /* 0x000ee2000c1e1900 */
[----:B------:R-:W-:-:S03]  /*0700*/  IMAD.WIDE R14, R15, 0x4, R10 ;  /* 0x000000040f0e7825 */ /* 0x000fc600078e020a */
[----:B------:R-:W2:Y:S04]  /*0710*/  LDG.E R19, desc[UR18][R10.64] ;  /* 0x000000120a137981 */ /* 0x000ea8000c1e1900 */
[----:B------:R-:W2:Y:S04]  /*0720*/  LDG.E R18, desc[UR18][R2.64+0x8] ;  /* 0x0000081202127981 */ /* 0x000ea8000c1e1900 */
[----:B------:R-:W5:Y:S04]  /*0730*/  LDG.E R20, desc[UR18][R2.64+0xc] ;  /* 0x00000c1202147981 */ /* 0x000f68000c1e1900 */
[----:B------:R-:W5:Y:S01]  /*0740*/  LDG.E R14, desc[UR18][R14.64] ;  /* 0x000000120e0e7981 */ /* 0x000f62000c1e1900 */
[----:B------:R-:W-:Y:S01]  /*0750*/  UIADD3 UR4, UPT, UPT, UR4, 0x4, URZ ;  /* 0x0000000404047890 */ /* 0x000fe2000fffe0ff */
[----:B----4-:R-:W-:-:S04]  /*0760*/  FFMA R5, R5, R6, R12 ;  /* 0x0000000605057223 */ /* 0x010fc8000000000c */
[----:B---3--:R-:W-:-:S04]  /*0770*/  FFMA R5, R16, R17, R5 ;  /* 0x0000001110057223 */ /* 0x008fc80000000005 */
[----:B--2---:R-:W-:-:S04]  /*0780*/  FFMA R5, R18, R19, R5 ;  /* 0x0000001312057223 */ /* 0x004fc80000000005 */
[----:B-----5:R-:W-:-:S07]  /*0790*/  FFMA R12, R20, R14, R5 ;  /* 0x0000000e140c7223 */ /* 0x020fce0000000005 */
.L_x_3:
[----:B------:R-:W-:Y:S05]  /*07a0*/  BRA.U !UP1, `(.L_x_2) ;  /* 0x0000000109a87547 */ /* 0x000fea000b800000 */
[----:B------:R-:W-:Y:S01]  /*07b0*/  UISETP.NE.AND UP0, UPT, UR5, 0x1, UPT ;  /* 0x000000010500788c */ /* 0x000fe2000bf05270 */
[----:B------:R-:W-:Y:S01]  /*07c0*/  MOV R7, UR4 ;  /* 0x0000000400077c02 */ /* 0x000fe20008000f00 */
[----:B------:R-:W-:Y:S02]  /*07d0*/  ULOP3.LUT UR5, UR20, 0x1, URZ, 0xc0, !UPT ;  /* 0x0000000114057892 */ /* 0x000fe4000f8ec0ff */
[----:B------:R-:W-:Y:S02]  /*07e0*/  MOV R15, UR20 ;  /* 0x00000014000f7c02 */ /* 0x000fe40008000f00 */
[----:B------:R-:W-:Y:S01]  /*07f0*/  UISETP.NE.U32.AND UP1, UPT, UR5, 0x1, UPT ;  /* 0x000000010500788c */ /* 0x000fe2000bf25070 */
[----:B------:R-:W-:-:S04]  /*0800*/  PLOP3.LUT P1, PT, PT, PT, UP0, 0x80, 0x8 ;  /* 0x000000000008781c */ /* 0x000fc80003f2f008 */
[----:B------:R-:W1:Y:S01]  /*0810*/  @UP0 LDCU.128 UR8, c[0x0][0x380] ;  /* 0x00007000ff0807ac */ /* 0x000e620008000c00 */
[----:B------:R-:W-:Y:S01]  /*0820*/  PLOP3.LUT P0, PT, PT, PT, UP1, 0x80, 0x8 ;  /* 0x000000000008781c */ /* 0x000fe20003f0f018 */
[----:B------:R-:W2:Y:S04]  /*0830*/  @UP0 LDCU.64 UR6, c[0x0][0x380] ;  /* 0x00007000ff0607ac */ /* 0x000ea80008000a00 */
[----:B------:R-:W3:Y:S03]  /*0840*/  @!UP1 LDCU.128 UR12, c[0x0][0x380] ;  /* 0x00007000ff0c97ac */ /* 0x000ee60008000c00 */
[C---:B------:R-:W-:Y:S02]  /*0850*/  @P1 IADD3 R3, PT, PT, R13.reuse, UR4, RZ ;  /* 0x000000040d031c10 */ /* 0x040fe4000fffe0ff */
[----:B------:R-:W-:Y:S01]  /*0860*/  @P1 IADD3 R6, P2, PT, R13, UR4, RZ ;  /* 0x000000040d061c10 */ /* 0x000fe2000ff5e0ff */
[----:B------:R-:W-:Y:S01]  /*0870*/  @UP0 UIADD3 UR4, UPT, UPT, UR4, 0x2, URZ ;  /* 0x0000000204040890 */ /* 0x000fe2000fffe0ff */
[----:B-1----:R-:W-:Y:S01]  /*0880*/  MOV R11, UR9 ;  /* 0x00000009000b7c02 */ /* 0x002fe20008000f00 */
[----:B------:R-:W-:Y:S01]  /*0890*/  IMAD.U32 R10, RZ, RZ, UR8 ;  /* 0x00000008ff0a7e24 */ /* 0x000fe2000f8e00ff */
[----:B------:R-:W-:-:S02]  /*08a0*/  MOV R4, UR10 ;  /* 0x0000000a00047c02 */ /* 0x000fc40008000f00 */
[----:B------:R-:W-:Y:S01]  /*08b0*/  MOV R5, UR11 ;  /* 0x0000000b00057c02 */ /* 0x000fe20008000f00 */
[----:B------:R-:W-:-:S04]  /*08c0*/  @P1 IMAD.WIDE.U32 R10, R3, 0x4, R10 ;  /* 0x00000004030a1825 */ /* 0x000fc800078e000a */
[----:B------:R-:W-:Y:S01]  /*08d0*/  @P1 IMAD R3, R7, UR20, R0 ;  /* 0x0000001407031c24 */ /* 0x000fe2000f8e0200 */
[----:B------:R-:W-:Y:S01]  /*08e0*/  @P1 IADD3.X R7, PT, PT, RZ, RZ, RZ, P2, !PT ;  /* 0x000000ffff071210 */ /* 0x000fe200017fe4ff */
[----:B------:R-:W-:Y:S01]  /*08f0*/  IMAD.U32 R19, RZ, RZ, UR4 ;  /* 0x00000004ff137e24 */ /* 0x000fe2000f8e00ff */
[C---:B--2---:R-:W-:Y:S01]  /*0900*/  @P1 LEA R2, P2, R6.reuse, UR6, 0x2 ;  /* 0x0000000606021c11 */ /* 0x044fe2000f8410ff */
[----:B------:R-:W-:Y:S01]  /*0910*/  @P1 IMAD.WIDE R4, R3, 0x4, R4 ;  /* 0x0000000403041825 */ /* 0x000fe200078e0204 */
[----:B------:R-:W-:Y:S01]  /*0920*/  @!P0 IADD3 R17, PT, PT, R13, UR4, RZ ;  /* 0x000000040d118c10 */ /* 0x000fe2000fffe0ff */
[----:B0-----:R-:W2:Y:S01]  /*0930*/  @P1 LDG.E R11, desc[UR18][R10.64] ;  /* 0x000000120a0b1981 */ /* 0x001ea2000c1e1900 */
[----:B------:R-:W-:Y:S01]  /*0940*/  @P1 LEA.HI.X R3, R6, UR7, R7, 0x2, P2 ;  /* 0x0000000706031c11 */ /* 0x000fe200090f1407 */
[----:B------:R-:W-:Y:S01]  /*0950*/  @!P0 IMAD R19, R19, UR20, R0 ;  /* 0x0000001413138c24 */ /* 0x000fe2000f8e0200 */
[----:B---3--:R-:W-:Y:S01]  /*0960*/  MOV R6, UR12 ;  /* 0x0000000c00067c02 */ /* 0x008fe20008000f00 */
[----:B------:R-:W-:Y:S01]  /*0970*/  @P1 IMAD.WIDE R14, R15, 0x4, R4 ;  /* 0x000000040f0e1825 */ /* 0x000fe200078e0204 */
[----:B------:R-:W-:Y:S01]  /*0980*/  MOV R7, UR13 ;  /* 0x0000000d00077c02 */ /* 0x000fe20008000f00 */
[----:B------:R-:W2:Y:S01]  /*0990*/  @P1 LDG.E R4, desc[UR18][R4.64] ;  /* 0x0000001204041981 */ /* 0x000ea2000c1e1900 */
[----:B------:R-:W-:-:S02]  /*09a0*/  MOV R8, UR14 ;  /* 0x0000000e00087c02 */ /* 0x000fc40008000f00 */
[----:B------:R-:W-:Y:S01]  /*09b0*/  MOV R9, UR15 ;  /* 0x0000000f00097c02 */ /* 0x000fe20008000f00 */
[----:B------:R-:W-:Y:S01]  /*09c0*/  @!P0 IMAD.WIDE.U32 R6, R17, 0x4, R6 ;  /* 0x0000000411068825 */ /* 0x000fe200078e0006 */
[----:B------:R-:W3:Y:S03]  /*09d0*/  @P1 LDG.E R14, desc[UR18][R14.64] ;  /* 0x000000120e0e1981 */ /* 0x000ee6000c1e1900 */
[----:B------:R-:W-:Y:S01]  /*09e0*/  @!P0 IMAD.WIDE R8, R19, 0x4, R8 ;  /* 0x0000000413088825 */ /* 0x000fe200078e0208 */
[----:B------:R-:W3:Y:S04]  /*09f0*/  @P1 LDG.E R2, desc[UR18][R2.64+0x4] ;  /* 0x0000041202021981 */ /* 0x000ee8000c1e1900 */
[----:B------:R-:W4:Y:S04]  /*0a00*/  @!P0 LDG.E R7, desc[UR18][R6.64] ;  /* 0x0000001206078981 */ /* 0x000f28000c1e1900 */
[----:B------:R-:W4:Y:S01]  /*0a10*/  @!P0 LDG.E R8, desc[UR18][R8.64] ;  /* 0x0000001208088981 */ /* 0x000f22000c1e1900 */
[----:B--2---:R-:W-:-:S04]  /*0a20*/  @P1 FFMA R11, R11, R4, R12 ;  /* 0x000000040b0b1223 */ /* 0x004fc8000000000c */
[----:B---3--:R-:W-:-:S04]  /*0a30*/  @P1 FFMA R12, R2, R14, R11 ;  /* 0x0000000e020c1223 */ /* 0x008fc8000000000b */
[----:B----4-:R-:W-:-:S07]  /*0a40*/  @!P0 FFMA R12, R7, R8, R12 ;  /* 0x00000008070c8223 */ /* 0x010fce000000000c */
.L_x_2:
[----:B------:R-:W1:Y:S01]  /*0a50*/  LDC.64 R2, c[0x0][0x390] ;  /* 0x0000e400ff027b82 */ /* 0x000e620000000a00 */
[----:B------:R-:W-:-:S05]  /*0a60*/  IADD3 R13, PT, PT, R0, R13, RZ ;  /* 0x0000000d000d7210 */ /* 0x000fca0007ffe0ff */
[----:B-1----:R-:W-:-:S05]  /*0a70*/  IMAD.WIDE R2, R13, 0x4, R2 ;  /* 0x000000040d027825 */ /* 0x002fca00078e0202 */
[----:B0-----:R-:W-:Y:S01]  /*0a80*/  STG.E desc[UR18][R2.64], R12 ;  /* 0x0000000c02007986 */ /* 0x001fe2000c101912 */
[----:B------:R-:W-:Y:S05]  /*0a90*/  EXIT ;  /* 0x000000000000794d */ /* 0x000fea0003800000 */
.L_x_4:
[----:B------:R-:W-:-:S00]  /*0aa0*/  BRA `(.L_x_4) ;  /* 0xfffffffc00fc7947 */ /* 0x000fc0000383ffff */
[----:B------:R-:W-:-:S00]  /*0ab0*/  NOP ;  /* 0x0000000000007918 */ /* 0x000fc00000000000 */
        /* <DEDUP_REMOVED lines=12> */
.L_x_5:


//--------------------- .nv.shared.reserved.0     --------------------------
	.section	.nv.shared.reserved.0,"aw",@nobits
	.weak		__nv_reservedSMEM_offset_0_alias
	.size		__nv_reservedSMEM_offset_0_alias, 0, 64
	.other		__nv_reservedSMEM_offset_0_alias,@"STO_CUDA_RESERVED_SHARED STV_DEFAULT"
__nv_reservedSMEM_offset_0_alias:
	.zero		0
	.zero		64


//--------------------- .nv.constant0.matMulKernel --------------------------
	.section	.nv.constant0.matMulKernel,"a",@progbits
	.sectionflags	@""
	.align	4
.nv.constant0.matMulKernel:
	.zero		924


//--------------------- SYMBOLS --------------------------

	.type		.nv.reservedSmem.offset0,@object
	.size		.nv.reservedSmem.offset0,0x4
